//
// Generated by NVIDIA NVVM Compiler
//
// Compiler Build ID: CL-36424714
// Cuda compilation tools, release 13.0, V13.0.88
// Based on NVVM 20.0.0
//

.version 9.0
.target sm_100
.address_size 64

	// .globl	_Z9sgemv_deviiPKfS0_Pf
.extern .func __assertfail
(
	.param .b64 __assertfail_param_0,
	.param .b64 __assertfail_param_1,
	.param .b32 __assertfail_param_2,
	.param .b64 __assertfail_param_3,
	.param .b64 __assertfail_param_4
)
;
.global .align 1 .b8 __unnamed_1[64] = {118, 111, 105, 100, 32, 115, 103, 101, 109, 118, 95, 100, 101, 118, 40, 105, 110, 116, 44, 32, 105, 110, 116, 44, 32, 99, 111, 110, 115, 116, 32, 102, 108, 111, 97, 116, 32, 42, 44, 32, 99, 111, 110, 115, 116, 32, 102, 108, 111, 97, 116, 32, 42, 44, 32, 102, 108, 111, 97, 116, 32, 42, 41};
// _ZZ9sgemv_deviiPKfS0_PfE13global_result has been demoted
.global .align 1 .b8 $str[15] = {103, 114, 105, 100, 68, 105, 109, 46, 122, 32, 61, 61, 32, 49};
.global .align 1 .b8 $str$1[27] = {47, 116, 109, 112, 47, 115, 97, 115, 115, 95, 99, 117, 95, 97, 113, 113, 56, 97, 95, 56, 48, 47, 107, 46, 99, 117};
.global .align 1 .b8 $str$2[23] = {98, 108, 111, 99, 107, 68, 105, 109, 46, 120, 32, 61, 61, 32, 119, 97, 114, 112, 83, 105, 122, 101};
.global .align 1 .b8 $str$3[23] = {98, 108, 111, 99, 107, 68, 105, 109, 46, 121, 32, 61, 61, 32, 119, 97, 114, 112, 83, 105, 122, 101};
.global .align 1 .b8 $str$4[20] = {109, 32, 37, 32, 98, 108, 111, 99, 107, 95, 115, 105, 122, 101, 32, 61, 61, 32, 48};
.global .align 1 .b8 $str$5[20] = {110, 32, 37, 32, 98, 108, 111, 99, 107, 95, 115, 105, 122, 101, 32, 61, 61, 32, 48};

.visible .entry _Z9sgemv_deviiPKfS0_Pf(
	.param .u32 _Z9sgemv_deviiPKfS0_Pf_param_0,
	.param .u32 _Z9sgemv_deviiPKfS0_Pf_param_1,
	.param .u64 .ptr .align 1 _Z9sgemv_deviiPKfS0_Pf_param_2,
	.param .u64 .ptr .align 1 _Z9sgemv_deviiPKfS0_Pf_param_3,
	.param .u64 .ptr .align 1 _Z9sgemv_deviiPKfS0_Pf_param_4
)
{
	.reg .pred 	%p<24>;
	.reg .b32 	%r<67>;
	.reg .b32 	%f<92>;
	.reg .b64 	%rd<85>;
	// demoted variable
	.shared .align 4 .b8 _ZZ9sgemv_deviiPKfS0_PfE13global_result[128];
	ld.param.u32 	%r23, [_Z9sgemv_deviiPKfS0_Pf_param_0];
	ld.param.u32 	%r24, [_Z9sgemv_deviiPKfS0_Pf_param_1];
	ld.param.u64 	%rd21, [_Z9sgemv_deviiPKfS0_Pf_param_2];
	ld.param.u64 	%rd22, [_Z9sgemv_deviiPKfS0_Pf_param_3];
	ld.param.u64 	%rd23, [_Z9sgemv_deviiPKfS0_Pf_param_4];
	mov.u32 	%r25, %nctaid.z;
	setp.eq.s32 	%p1, %r25, 1;
	@%p1 bra 	$L__BB0_2;
	mov.u64 	%rd24, $str;
	cvta.global.u64 	%rd25, %rd24;
	mov.u64 	%rd26, $str$1;
	cvta.global.u64 	%rd27, %rd26;
	mov.u64 	%rd28, __unnamed_1;
	cvta.global.u64 	%rd29, %rd28;
	{ // callseq 0, 0
	.param .b64 param0;
	st.param.b64 	[param0], %rd25;
	.param .b64 param1;
	st.param.b64 	[param1], %rd27;
	.param .b32 param2;
	st.param.b32 	[param2], 17;
	.param .b64 param3;
	st.param.b64 	[param3], %rd29;
	.param .b64 param4;
	st.param.b64 	[param4], 1;
	call.uni 
	__assertfail, 
	(
	param0, 
	param1, 
	param2, 
	param3, 
	param4
	);
	} // callseq 0
$L__BB0_2:
	mov.u32 	%r26, %ntid.x;
	setp.eq.s32 	%p2, %r26, 32;
	@%p2 bra 	$L__BB0_4;
	mov.u64 	%rd30, $str$2;
	cvta.global.u64 	%rd31, %rd30;
	mov.u64 	%rd32, $str$1;
	cvta.global.u64 	%rd33, %rd32;
	mov.u64 	%rd34, __unnamed_1;
	cvta.global.u64 	%rd35, %rd34;
	{ // callseq 1, 0
	.param .b64 param0;
	st.param.b64 	[param0], %rd31;
	.param .b64 param1;
	st.param.b64 	[param1], %rd33;
	.param .b32 param2;
	st.param.b32 	[param2], 18;
	.param .b64 param3;
	st.param.b64 	[param3], %rd35;
	.param .b64 param4;
	st.param.b64 	[param4], 1;
	call.uni 
	__assertfail, 
	(
	param0, 
	param1, 
	param2, 
	param3, 
	param4
	);
	} // callseq 1
$L__BB0_4:
	mov.u32 	%r27, %ntid.y;
	setp.eq.s32 	%p3, %r27, 32;
	@%p3 bra 	$L__BB0_6;
	mov.u64 	%rd36, $str$3;
	cvta.global.u64 	%rd37, %rd36;
	mov.u64 	%rd38, $str$1;
	cvta.global.u64 	%rd39, %rd38;
	mov.u64 	%rd40, __unnamed_1;
	cvta.global.u64 	%rd41, %rd40;
	{ // callseq 2, 0
	.param .b64 param0;
	st.param.b64 	[param0], %rd37;
	.param .b64 param1;
	st.param.b64 	[param1], %rd39;
	.param .b32 param2;
	st.param.b32 	[param2], 19;
	.param .b64 param3;
	st.param.b64 	[param3], %rd41;
	.param .b64 param4;
	st.param.b64 	[param4], 1;
	call.uni 
	__assertfail, 
	(
	param0, 
	param1, 
	param2, 
	param3, 
	param4
	);
	} // callseq 2
$L__BB0_6:
	and.b32  	%r28, %r23, 31;
	setp.eq.s32 	%p4, %r28, 0;
	@%p4 bra 	$L__BB0_8;
	mov.u64 	%rd42, $str$4;
	cvta.global.u64 	%rd43, %rd42;
	mov.u64 	%rd44, $str$1;
	cvta.global.u64 	%rd45, %rd44;
	mov.u64 	%rd46, __unnamed_1;
	cvta.global.u64 	%rd47, %rd46;
	{ // callseq 3, 0
	.param .b64 param0;
	st.param.b64 	[param0], %rd43;
	.param .b64 param1;
	st.param.b64 	[param1], %rd45;
	.param .b32 param2;
	st.param.b32 	[param2], 20;
	.param .b64 param3;
	st.param.b64 	[param3], %rd47;
	.param .b64 param4;
	st.param.b64 	[param4], 1;
	call.uni 
	__assertfail, 
	(
	param0, 
	param1, 
	param2, 
	param3, 
	param4
	);
	} // callseq 3
$L__BB0_8:
	and.b32  	%r29, %r24, 31;
	setp.eq.s32 	%p5, %r29, 0;
	@%p5 bra 	$L__BB0_10;
	mov.u64 	%rd48, $str$5;
	cvta.global.u64 	%rd49, %rd48;
	mov.u64 	%rd50, $str$1;
	cvta.global.u64 	%rd51, %rd50;
	mov.u64 	%rd52, __unnamed_1;
	cvta.global.u64 	%rd53, %rd52;
	{ // callseq 4, 0
	.param .b64 param0;
	st.param.b64 	[param0], %rd49;
	.param .b64 param1;
	st.param.b64 	[param1], %rd51;
	.param .b32 param2;
	st.param.b32 	[param2], 21;
	.param .b64 param3;
	st.param.b64 	[param3], %rd53;
	.param .b64 param4;
	st.param.b64 	[param4], 1;
	call.uni 
	__assertfail, 
	(
	param0, 
	param1, 
	param2, 
	param3, 
	param4
	);
	} // callseq 4
$L__BB0_10:
	mov.u32 	%r30, %ctaid.y;
	shl.b32 	%r1, %r30, 5;
	mov.u32 	%r2, %tid.y;
	mov.u32 	%r31, %ctaid.x;
	shl.b32 	%r65, %r31, 5;
	mov.u32 	%r4, %tid.x;
	mov.u32 	%r32, %nctaid.x;
	shl.b32 	%r5, %r32, 6;
	setp.ne.s32 	%p6, %r2, 0;
	shl.b32 	%r33, %r4, 2;
	mov.u32 	%r34, _ZZ9sgemv_deviiPKfS0_PfE13global_result;
	add.s32 	%r6, %r34, %r33;
	@%p6 bra 	$L__BB0_12;
	mov.b32 	%r35, 0;
	st.shared.u32 	[%r6], %r35;
$L__BB0_12:
	setp.ge.s32 	%p7, %r65, %r24;
	mov.f32 	%f91, 0f00000000;
	@%p7 bra 	$L__BB0_29;
	add.s32 	%r36, %r65, %r4;
	cvta.to.global.u64 	%rd54, %rd21;
	add.s32 	%r37, %r1, %r2;
	mad.lo.s32 	%r38, %r24, %r37, %r36;
	mul.wide.u32 	%rd55, %r38, 4;
	add.s64 	%rd81, %rd54, %rd55;
	cvta.to.global.u64 	%rd56, %rd22;
	mul.wide.u32 	%rd57, %r36, 4;
	add.s64 	%rd82, %rd56, %rd57;
	ld.global.nc.f32 	%f83, [%rd82];
	ld.global.nc.f32 	%f84, [%rd81];
	shr.s32 	%r7, %r5, 1;
	add.s32 	%r63, %r5, %r65;
	max.s32 	%r39, %r24, %r63;
	setp.lt.s32 	%p8, %r63, %r24;
	selp.u32 	%r40, 1, 0, %p8;
	add.s32 	%r41, %r63, %r40;
	sub.s32 	%r42, %r39, %r41;
	div.u32 	%r43, %r42, %r5;
	add.s32 	%r9, %r43, %r40;
	and.b32  	%r44, %r9, 3;
	setp.eq.s32 	%p9, %r44, 3;
	mov.f32 	%f91, 0f00000000;
	@%p9 bra 	$L__BB0_18;
	mul.wide.s32 	%rd3, %r5, 4;
	mul.wide.s32 	%rd4, %r7, 4;
	add.s32 	%r45, %r9, 1;
	and.b32  	%r46, %r45, 3;
	neg.s32 	%r62, %r46;
	mov.f32 	%f91, 0f00000000;
$L__BB0_15:
	.pragma "nounroll";
	add.s64 	%rd58, %rd81, %rd4;
	ld.global.nc.f32 	%f6, [%rd58];
	add.s64 	%rd59, %rd82, %rd4;
	ld.global.nc.f32 	%f7, [%rd59];
	fma.rn.f32 	%f8, %f83, %f84, %f91;
	add.s32 	%r65, %r65, %r5;
	setp.ge.s32 	%p10, %r63, %r24;
	add.s64 	%rd81, %rd81, %rd3;
	add.s64 	%rd82, %rd82, %rd3;
	@%p10 bra 	$L__BB0_17;
	ld.global.nc.f32 	%f84, [%rd81];
	ld.global.nc.f32 	%f83, [%rd82];
$L__BB0_17:
	fma.rn.f32 	%f91, %f6, %f7, %f8;
	add.s32 	%r63, %r63, %r5;
	add.s32 	%r62, %r62, 1;
	setp.ne.s32 	%p11, %r62, 0;
	@%p11 bra 	$L__BB0_15;
$L__BB0_18:
	setp.lt.u32 	%p12, %r9, 3;
	@%p12 bra 	$L__BB0_29;
	mul.wide.s32 	%rd60, %r7, 4;
	mul.wide.s32 	%rd63, %r5, 4;
$L__BB0_20:
	add.s64 	%rd61, %rd81, %rd60;
	ld.global.nc.f32 	%f21, [%rd61];
	add.s64 	%rd62, %rd82, %rd60;
	ld.global.nc.f32 	%f22, [%rd62];
	fma.rn.f32 	%f23, %f83, %f84, %f91;
	add.s32 	%r19, %r65, %r5;
	setp.ge.s32 	%p13, %r19, %r24;
	add.s64 	%rd13, %rd81, %rd63;
	add.s64 	%rd14, %rd82, %rd63;
	@%p13 bra 	$L__BB0_22;
	ld.global.nc.f32 	%f84, [%rd13];
	ld.global.nc.f32 	%f83, [%rd14];
$L__BB0_22:
	fma.rn.f32 	%f55, %f21, %f22, %f23;
	add.s64 	%rd65, %rd13, %rd60;
	ld.global.nc.f32 	%f28, [%rd65];
	add.s64 	%rd66, %rd14, %rd60;
	ld.global.nc.f32 	%f29, [%rd66];
	fma.rn.f32 	%f30, %f83, %f84, %f55;
	add.s32 	%r20, %r19, %r5;
	setp.ge.s32 	%p14, %r20, %r24;
	add.s64 	%rd15, %rd13, %rd63;
	add.s64 	%rd16, %rd14, %rd63;
	@%p14 bra 	$L__BB0_24;
	ld.global.nc.f32 	%f84, [%rd15];
	ld.global.nc.f32 	%f83, [%rd16];
$L__BB0_24:
	fma.rn.f32 	%f56, %f28, %f29, %f30;
	add.s64 	%rd69, %rd15, %rd60;
	ld.global.nc.f32 	%f35, [%rd69];
	add.s64 	%rd70, %rd16, %rd60;
	ld.global.nc.f32 	%f36, [%rd70];
	fma.rn.f32 	%f37, %f83, %f84, %f56;
	add.s32 	%r21, %r20, %r5;
	setp.ge.s32 	%p15, %r21, %r24;
	add.s64 	%rd17, %rd15, %rd63;
	add.s64 	%rd18, %rd16, %rd63;
	@%p15 bra 	$L__BB0_26;
	ld.global.nc.f32 	%f84, [%rd17];
	ld.global.nc.f32 	%f83, [%rd18];
$L__BB0_26:
	fma.rn.f32 	%f57, %f35, %f36, %f37;
	add.s64 	%rd73, %rd17, %rd60;
	ld.global.nc.f32 	%f42, [%rd73];
	add.s64 	%rd74, %rd18, %rd60;
	ld.global.nc.f32 	%f43, [%rd74];
	fma.rn.f32 	%f44, %f83, %f84, %f57;
	add.s32 	%r65, %r21, %r5;
	setp.ge.s32 	%p16, %r65, %r24;
	add.s64 	%rd81, %rd17, %rd63;
	add.s64 	%rd82, %rd18, %rd63;
	@%p16 bra 	$L__BB0_28;
	ld.global.nc.f32 	%f84, [%rd81];
	ld.global.nc.f32 	%f83, [%rd82];
$L__BB0_28:
	setp.lt.s32 	%p17, %r65, %r24;
	fma.rn.f32 	%f91, %f42, %f43, %f44;
	@%p17 bra 	$L__BB0_20;
$L__BB0_29:
	setp.ne.s32 	%p18, %r2, 0;
	mov.b32 	%r47, %f91;
	shfl.sync.down.b32	%r48|%p19, %r47, 16, 31, -1;
	mov.b32 	%f58, %r48;
	add.f32 	%f59, %f91, %f58;
	mov.b32 	%r49, %f59;
	shfl.sync.down.b32	%r50|%p20, %r49, 8, 31, -1;
	mov.b32 	%f60, %r50;
	add.f32 	%f61, %f59, %f60;
	mov.b32 	%r51, %f61;
	shfl.sync.down.b32	%r52|%p21, %r51, 4, 31, -1;
	mov.b32 	%f62, %r52;
	add.f32 	%f63, %f61, %f62;
	mov.b32 	%r53, %f63;
	shfl.sync.down.b32	%r54|%p22, %r53, 2, 31, -1;
	mov.b32 	%f64, %r54;
	add.f32 	%f65, %f63, %f64;
	mov.b32 	%r55, %f65;
	shfl.sync.down.b32	%r56|%p23, %r55, 1, 31, -1;
	mov.b32 	%f66, %r56;
	add.f32 	%f67, %f65, %f66;
	cvt.rzi.s32.f32 	%r57, %f67;
	cvt.rn.f32.s32 	%f68, %r57;
	shl.b32 	%r58, %r2, 2;
	add.s32 	%r60, %r34, %r58;
	st.shared.f32 	[%r60], %f68;
	bar.sync 	0;
	@%p18 bra 	$L__BB0_31;
	add.s32 	%r61, %r1, %r4;
	cvta.to.global.u64 	%rd76, %rd23;
	mul.wide.u32 	%rd77, %r61, 4;
	add.s64 	%rd78, %rd76, %rd77;
	ld.shared.f32 	%f69, [%r6];
	atom.global.add.f32 	%f70, [%rd78], %f69;
$L__BB0_31:
	ret;

}


// ===== COMPILED SASS (sm_100) =====

	.target	sm_100

	.elftype	@"ET_EXEC"


//--------------------- .note.nv.tkinfo           --------------------------
	.section	.note.nv.tkinfo,"",@"SHT_NOTE"
	.sectionflags	@"SHF_NOTE_NV_TKINFO"
	.tkinfo
        /*0018*/ 	.word	0x00000002
        /*0030*/ 	.string	""
        /*0030*/ 	.string	"ptxas"
        /*0030*/ 	.string	"Cuda compilation tools, release 13.0, V13.0.88"
        /*0030*/ 	.string	"Build cuda_13.0.r13.0/compiler.36424714_0"
        /*0030*/ 	.string	"-arch sm_100 -m 64 "



//--------------------- .note.nv.cuinfo           --------------------------
	.section	.note.nv.cuinfo,"",@"SHT_NOTE"
	.sectionflags	@"SHF_NOTE_NV_CUINFO"
        /*0018*/ 	.short	0x0002
        /*001a*/ 	.short	0x0064
        /*001c*/ 	.short	0x0082
	.zero		2


//--------------------- .nv.info                  --------------------------
	.section	.nv.info,"",@"SHT_CUDA_INFO"
	.align	4


	//----- nvinfo : EIATTR_REGCOUNT
	.align		4
        /*0000*/ 	.byte	0x04, 0x2f
        /*0002*/ 	.short	(.L_8 - .L_7)
	.align		4
.L_7:
        /*0004*/ 	.word	index@(_Z9sgemv_deviiPKfS0_Pf)
        /*0008*/ 	.word	0x0000001e


	//----- nvinfo : EIATTR_FRAME_SIZE
	.align		4
.L_8:
        /*000c*/ 	.byte	0x04, 0x11
        /*000e*/ 	.short	(.L_10 - .L_9)
	.align		4
.L_9:
        /*0010*/ 	.word	index@(_Z9sgemv_deviiPKfS0_Pf)
        /*0014*/ 	.word	0x00000000


	//----- nvinfo : EIATTR_MIN_STACK_SIZE
	.align		4
.L_10:
        /*0018*/ 	.byte	0x04, 0x12
        /*001a*/ 	.short	(.L_12 - .L_11)
	.align		4
.L_11:
        /*001c*/ 	.word	index@(_Z9sgemv_deviiPKfS0_Pf)
        /*0020*/ 	.word	0x00000000
.L_12:


//--------------------- .nv.compat                --------------------------
	.section	.nv.compat,"",@"SHT_CUDA_COMPAT_INFO"
	.align	4
        /*0000*/ 	.byte	0x02, 0x09, 0x00, 0x00, 0x02, 0x02, 0x01, 0x00, 0x02, 0x05, 0x05, 0x00, 0x03, 0x07, 0x01, 0x01
        /*0010*/ 	.byte	0x02, 0x03, 0x00, 0x00, 0x02, 0x06, 0x01, 0x00, 0x04, 0x0b, 0x08, 0x00, 0x09, 0x00, 0x00, 0x00
        /*0020*/ 	.byte	0x00, 0x00, 0x00, 0x00


//--------------------- .nv.info._Z9sgemv_deviiPKfS0_Pf --------------------------
	.section	.nv.info._Z9sgemv_deviiPKfS0_Pf,"",@"SHT_CUDA_INFO"
	.sectionflags	@""
	.align	4


	//----- nvinfo : EIATTR_CUDA_API_VERSION
	.align		4
        /*0000*/ 	.byte	0x04, 0x37
        /*0002*/ 	.short	(.L_14 - .L_13)
.L_13:
        /*0004*/ 	.word	0x00000082


	//----- nvinfo : EIATTR_KPARAM_INFO
	.align		4
.L_14:
        /*0008*/ 	.byte	0x04, 0x17
        /*000a*/ 	.short	(.L_16 - .L_15)
.L_15:
        /*000c*/ 	.word	0x00000000
        /*0010*/ 	.short	0x0004
        /*0012*/ 	.short	0x0018
        /*0014*/ 	.byte	0x00, 0xf5, 0x21, 0x00


	//----- nvinfo : EIATTR_KPARAM_INFO
	.align		4
.L_16:
        /*0018*/ 	.byte	0x04, 0x17
        /*001a*/ 	.short	(.L_18 - .L_17)
.L_17:
        /*001c*/ 	.word	0x00000000
        /*0020*/ 	.short	0x0003
        /*0022*/ 	.short	0x0010
        /*0024*/ 	.byte	0x00, 0xf5, 0x21, 0x00


	//----- nvinfo : EIATTR_KPARAM_INFO
	.align		4
.L_18:
        /*0028*/ 	.byte	0x04, 0x17
        /*002a*/ 	.short	(.L_20 - .L_19)
.L_19:
        /*002c*/ 	.word	0x00000000
        /*0030*/ 	.short	0x0002
        /*0032*/ 	.short	0x0008
        /*0034*/ 	.byte	0x00, 0xf5, 0x21, 0x00


	//----- nvinfo : EIATTR_KPARAM_INFO
	.align		4
.L_20:
        /*0038*/ 	.byte	0x04, 0x17
        /*003a*/ 	.short	(.L_22 - .L_21)
.L_21:
        /*003c*/ 	.word	0x00000000
        /*0040*/ 	.short	0x0001
        /*0042*/ 	.short	0x0004
        /*0044*/ 	.byte	0x00, 0xf0, 0x11, 0x00


	//----- nvinfo : EIATTR_KPARAM_INFO
	.align		4
.L_22:
        /*0048*/ 	.byte	0x04, 0x17
        /*004a*/ 	.short	(.L_24 - .L_23)
.L_23:
        /*004c*/ 	.word	0x00000000
        /*0050*/ 	.short	0x0000
        /*0052*/ 	.short	0x0000
        /*0054*/ 	.byte	0x00, 0xf0, 0x11, 0x00


	//----- nvinfo : EIATTR_SPARSE_MMA_MASK
	.align		4
.L_24:
        /*0058*/ 	.byte	0x03, 0x50
        /*005a*/ 	.short	0x0000


	//----- nvinfo : EIATTR_MAXREG_COUNT
	.align		4
        /*005c*/ 	.byte	0x03, 0x1b
        /*005e*/ 	.short	0x00ff


	//----- nvinfo : EIATTR_NUM_BARRIERS
	.align		4
        /*0060*/ 	.byte	0x02, 0x4c
        /*0062*/ 	.byte	0x01
	.zero		1


	//----- nvinfo : EIATTR_EXTERNS
	.align		4
        /*0064*/ 	.byte	0x04, 0x0f
        /*0066*/ 	.short	(.L_26 - .L_25)


	//   ....[0]....
	.align		4
.L_25:
        /*0068*/ 	.word	index@(__assertfail)


	//----- nvinfo : EIATTR_MERCURY_ISA_VERSION
	.align		4
.L_26:
        /*006c*/ 	.byte	0x03, 0x5f
        /*006e*/ 	.short	0x0101


	//----- nvinfo : EIATTR_COOP_GROUP_MASK_REGIDS
	.align		4
        /*0070*/ 	.byte	0x04, 0x29
        /*0072*/ 	.short	(.L_28 - .L_27)


	//   ....[0]....
.L_27:
        /*0074*/ 	.word	0xffffffff


	//   ....[1]....
        /*0078*/ 	.word	0xffffffff


	//   ....[2]....
        /*007c*/ 	.word	0xffffffff


	//   ....[3]....
        /*0080*/ 	.word	0xffffffff


	//   ....[4]....
        /*0084*/ 	.word	0xffffffff


	//   ....[5]....
        /*0088*/ 	.word	0x0500000f


	//   ....[6]....
        /*008c*/ 	.word	0x0500000f


	//   ....[7]....
        /*0090*/ 	.word	0x0500000f


	//   ....[8]....
        /*0094*/ 	.word	0x0500000f


	//   ....[9]....
        /*0098*/ 	.word	0x0500000f


	//----- nvinfo : EIATTR_COOP_GROUP_INSTR_OFFSETS
	.align		4
.L_28:
        /*009c*/ 	.byte	0x04, 0x28
        /*009e*/ 	.short	(.L_30 - .L_29)


	//   ....[0]....
.L_29:
        /*00a0*/ 	.word	0x000010b0


	//   ....[1]....
        /*00a4*/ 	.word	0x000010d0


	//   ....[2]....
        /*00a8*/ 	.word	0x000010f0


	//   ....[3]....
        /*00ac*/ 	.word	0x00001110


	//   ....[4]....
        /*00b0*/ 	.word	0x00001130


	//   ....[5]....
        /*00b4*/ 	.word	0x00001280


	//   ....[6]....
        /*00b8*/ 	.word	0x000012e0


	//   ....[7]....
        /*00bc*/ 	.word	0x00001340


	//   ....[8]....
        /*00c0*/ 	.word	0x000013a0


	//   ....[9]....
        /*00c4*/ 	.word	0x00001400


	//----- nvinfo : EIATTR_VRC_CTA_INIT_COUNT
	.align		4
.L_30:
        /*00c8*/ 	.byte	0x02, 0x4a
	.zero		1
	.zero		1


	//----- nvinfo : EIATTR_SYSCALL_OFFSETS
	.align		4
        /*00cc*/ 	.byte	0x04, 0x46
        /*00ce*/ 	.short	(.L_32 - .L_31)


	//   ....[0]....
.L_31:
        /*00d0*/ 	.word	0x00000130


	//   ....[1]....
        /*00d4*/ 	.word	0x00000260


	//   ....[2]....
        /*00d8*/ 	.word	0x00000390


	//   ....[3]....
        /*00dc*/ 	.word	0x000004c0


	//   ....[4]....
        /*00e0*/ 	.word	0x000005f0


	//----- nvinfo : EIATTR_EXIT_INSTR_OFFSETS
	.align		4
.L_32:
        /*00e4*/ 	.byte	0x04, 0x1c
        /*00e6*/ 	.short	(.L_34 - .L_33)


	//   ....[0]....
.L_33:
        /*00e8*/ 	.word	0x000011b0


	//   ....[1]....
        /*00ec*/ 	.word	0x00001230


	//----- nvinfo : EIATTR_CRS_STACK_SIZE
	.align		4
.L_34:
        /*00f0*/ 	.byte	0x04, 0x1e
        /*00f2*/ 	.short	(.L_36 - .L_35)
.L_35:
        /*00f4*/ 	.word	0x00000000


	//----- nvinfo : EIATTR_CBANK_PARAM_SIZE
	.align		4
.L_36:
        /*00f8*/ 	.byte	0x03, 0x19
        /*00fa*/ 	.short	0x0020


	//----- nvinfo : EIATTR_PARAM_CBANK
	.align		4
        /*00fc*/ 	.byte	0x04, 0x0a
        /*00fe*/ 	.short	(.L_38 - .L_37)
	.align		4
.L_37:
        /*0100*/ 	.word	index@(.nv.constant0._Z9sgemv_deviiPKfS0_Pf)
        /*0104*/ 	.short	0x0380
        /*0106*/ 	.short	0x0020


	//----- nvinfo : EIATTR_SW_WAR
	.align		4
.L_38:
        /*0108*/ 	.byte	0x04, 0x36
        /*010a*/ 	.short	(.L_40 - .L_39)
.L_39:
        /*010c*/ 	.word	0x00000008
.L_40:


//--------------------- .nv.callgraph             --------------------------
	.section	.nv.callgraph,"",@"SHT_CUDA_CALLGRAPH"
	.align	4
	.sectionentsize	8
	.align		4
        /*0000*/ 	.word	0x00000000
	.align		4
        /*0004*/ 	.word	0xffffffff
	.align		4
        /*0008*/ 	.word	index@(_Z9sgemv_deviiPKfS0_Pf)
	.align		4
        /*000c*/ 	.word	index@(__assertfail)
	.align		4
        /*0010*/ 	.word	0x00000000
	.align		4
        /*0014*/ 	.word	0xfffffffe
	.align		4
        /*0018*/ 	.word	0x00000000
	.align		4
        /*001c*/ 	.word	0xfffffffd
	.align		4
        /*0020*/ 	.word	0x00000000
	.align		4
        /*0024*/ 	.word	0xfffffffc


//--------------------- .nv.constant4             --------------------------
	.section	.nv.constant4,"a",@progbits
	.align	8
	.align		8
.nv.constant4:
        /*0000*/ 	.dword	__assertfail
	.align		8
        /*0008*/ 	.dword	__unnamed_1
	.align		8
        /*0010*/ 	.dword	$str
	.align		8
        /*0018*/ 	.dword	$str$1
	.align		8
        /*0020*/ 	.dword	$str$2
	.align		8
        /*0028*/ 	.dword	$str$3
	.align		8
        /*0030*/ 	.dword	$str$4
	.align		8
        /*0038*/ 	.dword	$str$5


//--------------------- .text._Z9sgemv_deviiPKfS0_Pf --------------------------
	.section	.text._Z9sgemv_deviiPKfS0_Pf,"ax",@progbits
	.align	128
        .global         _Z9sgemv_deviiPKfS0_Pf
        .type           _Z9sgemv_deviiPKfS0_Pf,@function
        .size           _Z9sgemv_deviiPKfS0_Pf,(.L_x_18 - _Z9sgemv_deviiPKfS0_Pf)
        .other          _Z9sgemv_deviiPKfS0_Pf,@"STO_CUDA_ENTRY STV_DEFAULT"
_Z9sgemv_deviiPKfS0_Pf:
.text._Z9sgemv_deviiPKfS0_Pf:
[----:B------:R-:W0:Y:S01]  /*0000*/  LDC R1, c[0x0][0x37c] ;  /* 0x0000df00ff017b82 */ /* 0x000e220000000800 */
[----:B------:R-:W1:Y:S02]  /*0010*/  LDCU UR4, c[0x0][0x378] ;  /* 0x00006f00ff0477ac */ /* 0x000e640008000800 */
[----:B-1----:R-:W-:-:S09]  /*0020*/  UISETP.NE.AND UP0, UPT, UR4, 0x1, UPT ;  /* 0x000000010400788c */ /* 0x002fd2000bf05270 */
[----:B------:R-:W-:Y:S05]  /*0030*/  BRA.U !UP0, `(.L_x_0) ;  /* 0x0000000108407547 */ /* 0x000fea000b800000 */
[----:B------:R-:W-:Y:S01]  /*0040*/  MOV R0, 0x0 ;  /* 0x0000000000007802 */ /* 0x000fe20000000f00 */
[----:B------:R-:W1:Y:S01]  /*0050*/  LDCU.64 UR4, c[0x4][0x10] ;  /* 0x01000200ff0477ac */ /* 0x000e620008000a00 */
[----:B------:R-:W-:Y:S02]  /*0060*/  HFMA2 R13, -RZ, RZ, 0, 0 ;  /* 0x00000000ff0d7431 */ /* 0x000fe400000001ff */
[----:B------:R-:W-:Y:S01]  /*0070*/  IMAD.MOV.U32 R8, RZ, RZ, 0x11 ;  /* 0x00000011ff087424 */ /* 0x000fe200078e00ff */
[----:B------:R2:W3:Y:S01]  /*0080*/  LDC.64 R2, c[0x4][R0] ;  /* 0x0100000000027b82 */ /* 0x0004e20000000a00 */
[----:B------:R-:W4:Y:S01]  /*0090*/  LDCU.64 UR6, c[0x4][0x18] ;  /* 0x01000300ff0677ac */ /* 0x000f220008000a00 */
[----:B------:R-:W-:Y:S01]  /*00a0*/  IMAD.MOV.U32 R12, RZ, RZ, 0x1 ;  /* 0x00000001ff0c7424 */ /* 0x000fe200078e00ff */
[----:B------:R-:W5:Y:S01]  /*00b0*/  LDCU.64 UR8, c[0x4][0x8] ;  /* 0x01000100ff0877ac */ /* 0x000f620008000a00 */
[----:B-1----:R-:W-:Y:S02]  /*00c0*/  IMAD.U32 R4, RZ, RZ, UR4 ;  /* 0x00000004ff047e24 */ /* 0x002fe4000f8e00ff */
[----:B------:R-:W-:Y:S01]  /*00d0*/  IMAD.U32 R5, RZ, RZ, UR5 ;  /* 0x00000005ff057e24 */ /* 0x000fe2000f8e00ff */
[----:B----4-:R-:W-:Y:S01]  /*00e0*/  MOV R6, UR6 ;  /* 0x0000000600067c02 */ /* 0x010fe20008000f00 */
[----:B------:R-:W-:-:S02]  /*00f0*/  IMAD.U32 R7, RZ, RZ, UR7 ;  /* 0x00000007ff077e24 */ /* 0x000fc4000f8e00ff */
[----:B-----5:R-:W-:Y:S01]  /*0100*/  IMAD.U32 R10, RZ, RZ, UR8 ;  /* 0x00000008ff0a7e24 */ /* 0x020fe2000f8e00ff */
[----:B--2---:R-:W-:-:S07]  /*0110*/  MOV R11, UR9 ;  /* 0x00000009000b7c02 */ /* 0x004fce0008000f00 */
[----:B------:R-:W-:-:S07]  /*0120*/  LEPC R20, `(.L_x_0) ;  /* 0x000000001014794e */ /* 0x000fce0000000000 */
[----:B0--3--:R-:W-:Y:S05]  /*0130*/  CALL.ABS.NOINC R2 ;  /* 0x0000000002007343 */ /* 0x009fea0003c00000 */
.L_x_0:
        /* <DEDUP_REMOVED lines=19> */
.L_x_1:
        /* <DEDUP_REMOVED lines=19> */
.L_x_2:
[----:B------:R-:W1:Y:S02]  /*03a0*/  LDCU UR4, c[0x0][0x380] ;  /* 0x00007000ff0477ac */ /* 0x000e640008000800 */
[----:B-1----:R-:W-:-:S09]  /*03b0*/  ULOP3.LUT UP0, URZ, UR4, 0x1f, URZ, 0xc0, !UPT ;  /* 0x0000001f04ff7892 */ /* 0x002fd2000f80c0ff */
        /* <DEDUP_REMOVED lines=17> */
.L_x_3:
        /* <DEDUP_REMOVED lines=19> */
.L_x_4:
[----:B------:R-:W1:Y:S01]  /*0600*/  S2R R7, SR_TID.Y ;  /* 0x0000000000077919 */ /* 0x000e620000002200 */
[----:B------:R-:W2:Y:S01]  /*0610*/  S2UR UR4, SR_CTAID.X ;  /* 0x00000000000479c3 */ /* 0x000ea20000002500 */
[----:B------:R-:W3:Y:S01]  /*0620*/  LDCU UR5, c[0x0][0x384] ;  /* 0x00007080ff0577ac */ /* 0x000ee20008000800 */
[----:B------:R-:W-:Y:S01]  /*0630*/  MOV R9, 0x400 ;  /* 0x0000040000097802 */ /* 0x000fe20000000f00 */
[----:B------:R-:W4:Y:S01]  /*0640*/  S2R R0, SR_CgaCtaId ;  /* 0x0000000000007919 */ /* 0x000f220000008800 */
[----:B------:R-:W-:Y:S01]  /*0650*/  MOV R13, RZ ;  /* 0x000000ff000d7202 */ /* 0x000fe20000000f00 */
[----:B------:R-:W5:Y:S03]  /*0660*/  S2R R8, SR_TID.X ;  /* 0x0000000000087919 */ /* 0x000f660000002100 */
[----:B------:R-:W0:Y:S01]  /*0670*/  LDC R23, c[0x0][0x370] ;  /* 0x0000dc00ff177b82 */ /* 0x000e220000000800 */
[----:B------:R-:W0:Y:S07]  /*0680*/  S2R R10, SR_CTAID.Y ;  /* 0x00000000000a7919 */ /* 0x000e2e0000002600 */
[----:B------:R-:W0:Y:S01]  /*0690*/  LDC.64 R4, c[0x0][0x358] ;  /* 0x0000d600ff047b82 */ /* 0x000e220000000a00 */
[----:B--2---:R-:W-:-:S06]  /*06a0*/  USHF.L.U32 UR4, UR4, 0x5, URZ ;  /* 0x0000000504047899 */ /* 0x004fcc00080006ff */
[----:B------:R-:W-:Y:S01]  /*06b0*/  IMAD.U32 R6, RZ, RZ, UR4 ;  /* 0x00000004ff067e24 */ /* 0x000fe2000f8e00ff */
[----:B-1----:R-:W-:Y:S02]  /*06c0*/  ISETP.NE.AND P0, PT, R7, RZ, PT ;  /* 0x000000ff0700720c */ /* 0x002fe40003f05270 */
[----:B----4-:R-:W-:-:S05]  /*06d0*/  LEA R9, R0, R9, 0x18 ;  /* 0x0000000900097211 */ /* 0x010fca00078ec0ff */
[----:B-----5:R-:W-:-:S06]  /*06e0*/  IMAD R16, R8, 0x4, R9 ;  /* 0x0000000408107824 */ /* 0x020fcc00078e0209 */
[----:B------:R1:W-:Y:S01]  /*06f0*/  @!P0 STS [R16], RZ ;  /* 0x000000ff10008388 */ /* 0x0003e20000000800 */
[----:B---3--:R-:W-:-:S13]  /*0700*/  ISETP.GE.AND P0, PT, R6, UR5, PT ;  /* 0x0000000506007c0c */ /* 0x008fda000bf06270 */
[----:B-1----:R-:W-:Y:S05]  /*0710*/  @P0 BRA `(.L_x_5) ;  /* 0x0000000800580947 */ /* 0x002fea0003800000 */
[----:B0-----:R-:W-:Y:S01]  /*0720*/  SHF.L.U32 R23, R23, 0x6, RZ ;  /* 0x0000000617177819 */ /* 0x001fe200000006ff */
[----:B------:R-:W0:Y:S01]  /*0730*/  LDC.64 R2, c[0x0][0x388] ;  /* 0x0000e200ff027b82 */ /* 0x000e220000000a00 */
[----:B------:R-:W-:Y:S01]  /*0740*/  IMAD.IADD R11, R6, 0x1, R8 ;  /* 0x00000001060b7824 */ /* 0x000fe200078e0208 */
[----:B------:R-:W-:Y:S01]  /*0750*/  R2UR UR6, R4 ;  /* 0x00000000040672ca */ /* 0x000fe200000e0000 */
[----:B------:R-:W1:Y:S01]  /*0760*/  I2F.U32.RP R20, R23 ;  /* 0x0000001700147306 */ /* 0x000e620000209000 */
[----:B------:R-:W-:Y:S01]  /*0770*/  IMAD R0, R10, 0x20, R7 ;  /* 0x000000200a007824 */ /* 0x000fe200078e0207 */
[C---:B------:R-:W-:Y:S02]  /*0780*/  R2UR UR7, R5.reuse ;  /* 0x00000000050772ca */ /* 0x040fe400000e0000 */
[----:B------:R-:W-:Y:S01]  /*0790*/  R2UR UR8, R4 ;  /* 0x00000000040872ca */ /* 0x000fe200000e0000 */
[----:B------:R-:W-:Y:S01]  /*07a0*/  IMAD R13, R0, UR5, R11 ;  /* 0x00000005000d7c24 */ /* 0x000fe2000f8e020b */
[----:B------:R-:W2:Y:S01]  /*07b0*/  LDC.64 R14, c[0x0][0x390] ;  /* 0x0000e400ff0e7b82 */ /* 0x000ea20000000a00 */
[----:B------:R-:W-:Y:S01]  /*07c0*/  R2UR UR9, R5 ;  /* 0x00000000050972ca */ /* 0x000fe200000e0000 */
[----:B-1----:R-:W1:Y:S01]  /*07d0*/  MUFU.RCP R20, R20 ;  /* 0x0000001400147308 */ /* 0x002e620000001000 */
[----:B0-----:R-:W-:Y:S01]  /*07e0*/  IMAD.WIDE.U32 R2, R13, 0x4, R2 ;  /* 0x000000040d027825 */ /* 0x001fe200078e0002 */
[----:B------:R-:W-:-:S03]  /*07f0*/  IADD3 R18, PT, PT, R23, R6, RZ ;  /* 0x0000000617127210 */ /* 0x000fc60007ffe0ff */
[----:B------:R-:W-:Y:S02]  /*0800*/  IMAD.MOV R21, RZ, RZ, -R23 ;  /* 0x000000ffff157224 */ /* 0x000fe400078e0a17 */
[----:B------:R-:W-:Y:S02]  /*0810*/  IMAD.MOV.U32 R12, RZ, RZ, RZ ;  /* 0x000000ffff0c7224 */ /* 0x000fe400078e00ff */
[----:B--2---:R-:W-:-:S04]  /*0820*/  IMAD.WIDE.U32 R14, R11, 0x4, R14 ;  /* 0x000000040b0e7825 */ /* 0x004fc800078e000e */
[----:B-1----:R-:W-:Y:S01]  /*0830*/  VIADD R13, R20, 0xffffffe ;  /* 0x0ffffffe140d7836 */ /* 0x002fe20000000000 */
[C---:B------:R-:W-:Y:S01]  /*0840*/  ISETP.GE.AND P0, PT, R18.reuse, UR5, PT ;  /* 0x0000000512007c0c */ /* 0x040fe2000bf06270 */
[----:B------:R0:W5:Y:S04]  /*0850*/  LDG.E.CONSTANT R0, desc[UR6][R14.64] ;  /* 0x000000060e007981 */ /* 0x000168000c1e9900 */
[----:B------:R-:W1:Y:S01]  /*0860*/  F2I.FTZ.U32.TRUNC.NTZ R13, R13 ;  /* 0x0000000d000d7305 */ /* 0x000e62000021f000 */
[----:B------:R-:W-:Y:S01]  /*0870*/  VIMNMX R11, PT, PT, R18, UR5, !PT ;  /* 0x00000005120b7c48 */ /* 0x000fe2000ffe0100 */
[----:B------:R0:W5:Y:S01]  /*0880*/  LDG.E.CONSTANT R17, desc[UR8][R2.64] ;  /* 0x0000000802117981 */ /* 0x000162000c1e9900 */
[----:B------:R-:W-:Y:S02]  /*0890*/  SEL R19, RZ, 0x1, P0 ;  /* 0x00000001ff137807 */ /* 0x000fe40000000000 */
[----:B------:R-:W-:Y:S01]  /*08a0*/  ISETP.NE.U32.AND P2, PT, R23, RZ, PT ;  /* 0x000000ff1700720c */ /* 0x000fe20003f45070 */
[----:B-1----:R-:W-:-:S04]  /*08b0*/  IMAD R21, R21, R13, RZ ;  /* 0x0000000d15157224 */ /* 0x002fc800078e02ff */
[----:B------:R-:W-:Y:S01]  /*08c0*/  IMAD.HI.U32 R21, R13, R21, R12 ;  /* 0x000000150d157227 */ /* 0x000fe200078e000c */
[----:B------:R-:W-:-:S03]  /*08d0*/  IADD3 R12, PT, PT, R11, -R18, -R19 ;  /* 0x800000120b0c7210 */ /* 0x000fc60007ffe813 */
[----:B------:R-:W-:Y:S02]  /*08e0*/  IMAD.MOV.U32 R13, RZ, RZ, RZ ;  /* 0x000000ffff0d7224 */ /* 0x000fe400078e00ff */
[----:B------:R-:W-:-:S04]  /*08f0*/  IMAD.HI.U32 R20, R21, R12, RZ ;  /* 0x0000000c15147227 */ /* 0x000fc800078e00ff */
[----:B------:R-:W-:-:S04]  /*0900*/  IMAD.MOV R11, RZ, RZ, -R20 ;  /* 0x000000ffff0b7224 */ /* 0x000fc800078e0a14 */
[----:B------:R-:W-:-:S05]  /*0910*/  IMAD R12, R23, R11, R12 ;  /* 0x0000000b170c7224 */ /* 0x000fca00078e020c */
[----:B------:R-:W-:-:S13]  /*0920*/  ISETP.GE.U32.AND P0, PT, R12, R23, PT ;  /* 0x000000170c00720c */ /* 0x000fda0003f06070 */
[----:B------:R-:W-:Y:S01]  /*0930*/  @P0 IADD3 R12, PT, PT, -R23, R12, RZ ;  /* 0x0000000c170c0210 */ /* 0x000fe20007ffe1ff */
[----:B------:R-:W-:-:S03]  /*0940*/  @P0 VIADD R20, R20, 0x1 ;  /* 0x0000000114140836 */ /* 0x000fc60000000000 */
[----:B------:R-:W-:-:S13]  /*0950*/  ISETP.GE.U32.AND P1, PT, R12, R23, PT ;  /* 0x000000170c00720c */ /* 0x000fda0003f26070 */
[----:B------:R-:W-:Y:S01]  /*0960*/  @P1 VIADD R20, R20, 0x1 ;  /* 0x0000000114141836 */ /* 0x000fe20000000000 */
[----:B------:R-:W-:-:S04]  /*0970*/  @!P2 LOP3.LUT R20, RZ, R23, RZ, 0x33, !PT ;  /* 0x00000017ff14a212 */ /* 0x000fc800078e33ff */
[----:B------:R-:W-:-:S04]  /*0980*/  IADD3 R12, PT, PT, R19, R20, RZ ;  /* 0x00000014130c7210 */ /* 0x000fc80007ffe0ff */
[C---:B------:R-:W-:Y:S02]  /*0990*/  LOP3.LUT R11, R12.reuse, 0x3, RZ, 0xc0, !PT ;  /* 0x000000030c0b7812 */ /* 0x040fe400078ec0ff */
[----:B------:R-:W-:Y:S02]  /*09a0*/  ISETP.GE.U32.AND P0, PT, R12, 0x3, PT ;  /* 0x000000030c00780c */ /* 0x000fe40003f06070 */
[----:B------:R-:W-:Y:S02]  /*09b0*/  ISETP.NE.AND P1, PT, R11, 0x3, PT ;  /* 0x000000030b00780c */ /* 0x000fe40003f25270 */
[----:B------:R-:W-:-:S11]  /*09c0*/  SHF.R.S32.HI R11, RZ, 0x1, R23 ;  /* 0x00000001ff0b7819 */ /* 0x000fd60000011417 */
[----:B0-----:R-:W-:Y:S05]  /*09d0*/  @!P1 BRA `(.L_x_6) ;  /* 0x0000000000809947 */ /* 0x001fea0003800000 */
[----:B------:R-:W-:Y:S01]  /*09e0*/  VIADD R12, R12, 0x1 ;  /* 0x000000010c0c7836 */ /* 0x000fe20000000000 */
[----:B------:R-:W-:Y:S01]  /*09f0*/  BSSY.RECONVERGENT B0, `(.L_x_6) ;  /* 0x000001e000007945 */ /* 0x000fe20003800200 */
[----:B------:R-:W-:-:S03]  /*0a00*/  IMAD.MOV.U32 R13, RZ, RZ, RZ ;  /* 0x000000ffff0d7224 */ /* 0x000fc600078e00ff */
[----:B------:R-:W-:Y:S02]  /*0a10*/  LOP3.LUT R19, R12, 0x3, RZ, 0xc0, !PT ;  /* 0x000000030c137812 */ /* 0x000fe400078ec0ff */
[----:B------:R-:W-:Y:S02]  /*0a20*/  MOV R12, R18 ;  /* 0x00000012000c7202 */ /* 0x000fe40000000f00 */
[----:B------:R-:W-:-:S07]  /*0a30*/  IADD3 R22, PT, PT, -R19, RZ, RZ ;  /* 0x000000ff13167210 */ /* 0x000fce0007ffe1ff */
.L_x_7:
[----:B------:R-:W0:Y:S01]  /*0a40*/  LDCU UR4, c[0x0][0x384] ;  /* 0x00007080ff0477ac */ /* 0x000e220008000800 */
[----:B------:R-:W-:Y:S01]  /*0a50*/  R2UR UR5, R5 ;  /* 0x00000000050572ca */ /* 0x000fe200000e0000 */
[----:B------:R-:W-:Y:S01]  /*0a60*/  IMAD.WIDE R18, R11, 0x4, R2 ;  /* 0x000000040b127825 */ /* 0x000fe200078e0202 */
[----:B------:R-:W-:Y:S02]  /*0a70*/  R2UR UR6, R4 ;  /* 0x00000000040672ca */ /* 0x000fe400000e0000 */
[----:B------:R-:W-:Y:S01]  /*0a80*/  R2UR UR7, R5 ;  /* 0x00000000050772ca */ /* 0x000fe200000e0000 */
[----:B------:R-:W-:Y:S01]  /*0a90*/  IMAD.WIDE R20, R11, 0x4, R14 ;  /* 0x000000040b147825 */ /* 0x000fe200078e020e */
[----:B0-----:R-:W-:-:S11]  /*0aa0*/  ISETP.GE.AND P1, PT, R12, UR4, PT ;  /* 0x000000040c007c0c */ /* 0x001fd6000bf26270 */
[----:B------:R-:W2:Y:S01]  /*0ab0*/  LDG.E.CONSTANT R21, desc[UR6][R20.64] ;  /* 0x0000000614157981 */ /* 0x000ea2000c1e9900 */
[C---:B------:R-:W-:Y:S01]  /*0ac0*/  R2UR UR4, R4.reuse ;  /* 0x00000000040472ca */ /* 0x040fe200000e0000 */
[----:B------:R-:W-:Y:S01]  /*0ad0*/  IMAD.WIDE R2, R23, 0x4, R2 ;  /* 0x0000000417027825 */ /* 0x000fe200078e0202 */
[----:B------:R-:W-:-:S11]  /*0ae0*/  @!P1 R2UR UR8, R4 ;  /* 0x00000000040892ca */ /* 0x000fd600000e0000 */
[----:B------:R-:W2:Y:S01]  /*0af0*/  LDG.E.CONSTANT R18, desc[UR4][R18.64] ;  /* 0x0000000412127981 */ /* 0x000ea2000c1e9900 */
[C---:B------:R-:W-:Y:S02]  /*0b00*/  @!P1 R2UR UR9, R5.reuse ;  /* 0x00000000050992ca */ /* 0x040fe400000e0000 */
[----:B------:R-:W-:Y:S02]  /*0b10*/  @!P1 R2UR UR10, R4 ;  /* 0x00000000040a92ca */ /* 0x000fe400000e0000 */
[----:B------:R-:W-:Y:S01]  /*0b20*/  @!P1 R2UR UR11, R5 ;  /* 0x00000000050b92ca */ /* 0x000fe200000e0000 */
[----:B------:R-:W-:-:S04]  /*0b30*/  IMAD.WIDE R14, R23, 0x4, R14 ;  /* 0x00000004170e7825 */ /* 0x000fc800078e020e */
[----:B-----5:R-:W-:Y:S01]  /*0b40*/  FFMA R13, R0, R17, R13 ;  /* 0x00000011000d7223 */ /* 0x020fe2000000000d */
[----:B------:R-:W-:-:S03]  /*0b50*/  VIADD R22, R22, 0x1 ;  /* 0x0000000116167836 */ /* 0x000fc60000000000 */
[----:B------:R0:W5:Y:S04]  /*0b60*/  @!P1 LDG.E.CONSTANT R17, desc[UR8][R2.64] ;  /* 0x0000000802119981 */ /* 0x000168000c1e9900 */
[----:B------:R0:W5:Y:S01]  /*0b70*/  @!P1 LDG.E.CONSTANT R0, desc[UR10][R14.64] ;  /* 0x0000000a0e009981 */ /* 0x000162000c1e9900 */
[----:B------:R-:W-:Y:S01]  /*0b80*/  ISETP.NE.AND P1, PT, R22, RZ, PT ;  /* 0x000000ff1600720c */ /* 0x000fe20003f25270 */
[C---:B------:R-:W-:Y:S01]  /*0b90*/  IMAD.IADD R12, R23.reuse, 0x1, R12 ;  /* 0x00000001170c7824 */ /* 0x040fe200078e020c */
[----:B------:R-:W-:Y:S01]  /*0ba0*/  IADD3 R6, PT, PT, R23, R6, RZ ;  /* 0x0000000617067210 */ /* 0x000fe20007ffe0ff */
[----:B--2---:R-:W-:-:S10]  /*0bb0*/  FFMA R13, R18, R21, R13 ;  /* 0x00000015120d7223 */ /* 0x004fd4000000000d */
[----:B0-----:R-:W-:Y:S05]  /*0bc0*/  @P1 BRA `(.L_x_7) ;  /* 0xfffffffc009c1947 */ /* 0x001fea000383ffff */
[----:B------:R-:W-:Y:S05]  /*0bd0*/  BSYNC.RECONVERGENT B0 ;  /* 0x0000000000007941 */ /* 0x000fea0003800200 */
.L_x_6:
[----:B------:R-:W-:Y:S04]  /*0be0*/  BSSY.RECONVERGENT B0, `(.L_x_5) ;  /* 0x0000049000007945 */ /* 0x000fe80003800200 */
[----:B------:R-:W-:Y:S05]  /*0bf0*/  @!P0 BRA `(.L_x_8) ;  /* 0x00000004001c8947 */ /* 0x000fea0003800000 */
.L_x_9:
[----:B------:R-:W0:Y:S01]  /*0c00*/  LDCU UR4, c[0x0][0x384] ;  /* 0x00007080ff0477ac */ /* 0x000e220008000800 */
[----:B------:R-:W-:Y:S01]  /*0c10*/  IADD3 R6, PT, PT, R23, R6, RZ ;  /* 0x0000000617067210 */ /* 0x000fe20007ffe0ff */
[----:B------:R-:W-:Y:S01]  /*0c20*/  IMAD.WIDE R18, R11, 0x4, R2 ;  /* 0x000000040b127825 */ /* 0x000fe200078e0202 */
[C---:B------:R-:W-:Y:S02]  /*0c30*/  R2UR UR6, R4.reuse ;  /* 0x00000000040672ca */ /* 0x040fe400000e0000 */
[----:B------:R-:W-:Y:S01]  /*0c40*/  R2UR UR7, R5 ;  /* 0x00000000050772ca */ /* 0x000fe200000e0000 */
[----:B------:R-:W-:Y:S01]  /*0c50*/  IMAD.WIDE R20, R11, 0x4, R14 ;  /* 0x000000040b147825 */ /* 0x000fe200078e020e */
[----:B------:R-:W-:Y:S02]  /*0c60*/  R2UR UR8, R4 ;  /* 0x00000000040872ca */ /* 0x000fe400000e0000 */
[----:B------:R-:W-:Y:S02]  /*0c70*/  R2UR UR9, R5 ;  /* 0x00000000050972ca */ /* 0x000fe400000e0000 */
[----:B0-----:R-:W-:Y:S01]  /*0c80*/  ISETP.GE.AND P0, PT, R6, UR4, PT ;  /* 0x0000000406007c0c */ /* 0x001fe2000bf06270 */
[----:B------:R-:W-:-:S06]  /*0c90*/  IMAD.WIDE R2, R23, 0x4, R2 ;  /* 0x0000000417027825 */ /* 0x000fcc00078e0202 */
[----:B------:R0:W2:Y:S01]  /*0ca0*/  LDG.E.CONSTANT R22, desc[UR6][R18.64] ;  /* 0x0000000612167981 */ /* 0x0000a2000c1e9900 */
[----:B------:R-:W-:-:S03]  /*0cb0*/  IMAD.WIDE R14, R23, 0x4, R14 ;  /* 0x00000004170e7825 */ /* 0x000fc600078e020e */
[----:B------:R-:W2:Y:S02]  /*0cc0*/  LDG.E.CONSTANT R25, desc[UR8][R20.64] ;  /* 0x0000000814197981 */ /* 0x000ea4000c1e9900 */
[C---:B------:R-:W-:Y:S02]  /*0cd0*/  @!P0 R2UR UR10, R4.reuse ;  /* 0x00000000040a82ca */ /* 0x040fe400000e0000 */
[C---:B------:R-:W-:Y:S02]  /*0ce0*/  @!P0 R2UR UR11, R5.reuse ;  /* 0x00000000050b82ca */ /* 0x040fe400000e0000 */
[----:B------:R-:W-:Y:S02]  /*0cf0*/  @!P0 R2UR UR12, R4 ;  /* 0x00000000040c82ca */ /* 0x000fe400000e0000 */
[----:B------:R-:W-:Y:S01]  /*0d00*/  @!P0 R2UR UR13, R5 ;  /* 0x00000000050d82ca */ /* 0x000fe200000e0000 */
[----:B-----5:R-:W-:-:S08]  /*0d10*/  FFMA R27, R0, R17, R13 ;  /* 0x00000011001b7223 */ /* 0x020fd0000000000d */
[----:B------:R1:W3:Y:S04]  /*0d20*/  @!P0 LDG.E.CONSTANT R17, desc[UR10][R2.64] ;  /* 0x0000000a02118981 */ /* 0x0002e8000c1e9900 */
[----:B------:R4:W3:Y:S01]  /*0d30*/  @!P0 LDG.E.CONSTANT R0, desc[UR12][R14.64] ;  /* 0x0000000c0e008981 */ /* 0x0008e2000c1e9900 */
[----:B------:R-:W-:-:S05]  /*0d40*/  IMAD.IADD R24, R23, 0x1, R6 ;  /* 0x0000000117187824 */ /* 0x000fca00078e0206 */
[----:B------:R-:W-:Y:S01]  /*0d50*/  ISETP.GE.AND P0, PT, R24, UR4, PT ;  /* 0x0000000418007c0c */ /* 0x000fe2000bf06270 */
[----:B0-----:R-:W-:-:S04]  /*0d60*/  IMAD.WIDE R18, R11, 0x4, R2 ;  /* 0x000000040b127825 */ /* 0x001fc800078e0202 */
[----:B------:R-:W-:Y:S01]  /*0d70*/  IMAD.WIDE R12, R11, 0x4, R14 ;  /* 0x000000040b0c7825 */ /* 0x000fe200078e020e */
[----:B------:R-:W3:Y:S07]  /*0d80*/  LDG.E.CONSTANT R6, desc[UR6][R18.64] ;  /* 0x0000000612067981 */ /* 0x000eee000c1e9900 */
[----:B------:R-:W-:Y:S02]  /*0d90*/  @!P0 R2UR UR10, R4 ;  /* 0x00000000040a82ca */ /* 0x000fe400000e0000 */
[----:B------:R-:W-:-:S02]  /*0da0*/  @!P0 R2UR UR11, R5 ;  /* 0x00000000050b82ca */ /* 0x000fc400000e0000 */
[----:B------:R-:W-:Y:S02]  /*0db0*/  @!P0 R2UR UR12, R4 ;  /* 0x00000000040c82ca */ /* 0x000fe400000e0000 */
[----:B------:R-:W-:Y:S01]  /*0dc0*/  @!P0 R2UR UR13, R5 ;  /* 0x00000000050d82ca */ /* 0x000fe200000e0000 */
[C---:B-1----:R-:W-:Y:S01]  /*0dd0*/  IMAD.WIDE R2, R23.reuse, 0x4, R2 ;  /* 0x0000000417027825 */ /* 0x042fe200078e0202 */
[----:B------:R0:W3:Y:S03]  /*0de0*/  LDG.E.CONSTANT R21, desc[UR8][R12.64] ;  /* 0x000000080c157981 */ /* 0x0000e6000c1e9900 */
[----:B----4-:R-:W-:-:S04]  /*0df0*/  IMAD.WIDE R14, R23, 0x4, R14 ;  /* 0x00000004170e7825 */ /* 0x010fc800078e020e */
[----:B--2---:R-:W-:-:S04]  /*0e00*/  FFMA R25, R22, R25, R27 ;  /* 0x0000001916197223 */ /* 0x004fc8000000001b */
[----:B---3--:R-:W-:Y:S02]  /*0e10*/  FFMA R25, R0, R17, R25 ;  /* 0x0000001100197223 */ /* 0x008fe40000000019 */
[----:B------:R1:W2:Y:S04]  /*0e20*/  @!P0 LDG.E.CONSTANT R17, desc[UR10][R2.64] ;  /* 0x0000000a02118981 */ /* 0x0002a8000c1e9900 */
[----:B------:R3:W2:Y:S01]  /*0e30*/  @!P0 LDG.E.CONSTANT R0, desc[UR12][R14.64] ;  /* 0x0000000c0e008981 */ /* 0x0006a2000c1e9900 */
[----:B------:R-:W-:-:S04]  /*0e40*/  IADD3 R24, PT, PT, R23, R24, RZ ;  /* 0x0000001817187210 */ /* 0x000fc80007ffe0ff */
[----:B------:R-:W-:Y:S01]  /*0e50*/  ISETP.GE.AND P0, PT, R24, UR4, PT ;  /* 0x0000000418007c0c */ /* 0x000fe2000bf06270 */
[----:B0-----:R-:W-:-:S04]  /*0e60*/  IMAD.WIDE R12, R11, 0x4, R14 ;  /* 0x000000040b0c7825 */ /* 0x001fc800078e020e */
[----:B------:R-:W-:Y:S02]  /*0e70*/  IMAD.WIDE R18, R11, 0x4, R2 ;  /* 0x000000040b127825 */ /* 0x000fe400078e0202 */
[----:B------:R-:W4:Y:S06]  /*0e80*/  LDG.E.CONSTANT R13, desc[UR8][R12.64] ;  /* 0x000000080c0d7981 */ /* 0x000f2c000c1e9900 */
[----:B------:R-:W-:Y:S02]  /*0e90*/  @!P0 R2UR UR10, R4 ;  /* 0x00000000040a82ca */ /* 0x000fe400000e0000 */
[----:B------:R-:W-:-:S02]  /*0ea0*/  @!P0 R2UR UR11, R5 ;  /* 0x00000000050b82ca */ /* 0x000fc400000e0000 */
[----:B------:R-:W-:Y:S02]  /*0eb0*/  @!P0 R2UR UR12, R4 ;  /* 0x00000000040c82ca */ /* 0x000fe400000e0000 */
[----:B------:R-:W-:Y:S01]  /*0ec0*/  @!P0 R2UR UR13, R5 ;  /* 0x00000000050d82ca */ /* 0x000fe200000e0000 */
[----:B------:R-:W-:Y:S01]  /*0ed0*/  FFMA R21, R6, R21, R25 ;  /* 0x0000001506157223 */ /* 0x000fe20000000019 */
[C---:B-1----:R-:W-:Y:S01]  /*0ee0*/  IMAD.WIDE R2, R23.reuse, 0x4, R2 ;  /* 0x0000000417027825 */ /* 0x042fe200078e0202 */
[----:B------:R0:W4:Y:S03]  /*0ef0*/  LDG.E.CONSTANT R22, desc[UR6][R18.64] ;  /* 0x0000000612167981 */ /* 0x000126000c1e9900 */
[----:B---3--:R-:W-:-:S04]  /*0f00*/  IMAD.WIDE R14, R23, 0x4, R14 ;  /* 0x00000004170e7825 */ /* 0x008fc800078e020e */
[----:B0-----:R-:W-:-:S06]  /*0f10*/  IMAD.WIDE R18, R11, 0x4, R2 ;  /* 0x000000040b127825 */ /* 0x001fcc00078e0202 */
[----:B------:R-:W3:Y:S01]  /*0f20*/  LDG.E.CONSTANT R18, desc[UR6][R18.64] ;  /* 0x0000000612127981 */ /* 0x000ee2000c1e9900 */
[----:B--2---:R-:W-:-:S03]  /*0f30*/  FFMA R25, R0, R17, R21 ;  /* 0x0000001100197223 */ /* 0x004fc60000000015 */
[----:B------:R0:W2:Y:S04]  /*0f40*/  @!P0 LDG.E.CONSTANT R17, desc[UR10][R2.64] ;  /* 0x0000000a02118981 */ /* 0x0000a8000c1e9900 */
[----:B------:R1:W2:Y:S01]  /*0f50*/  @!P0 LDG.E.CONSTANT R0, desc[UR12][R14.64] ;  /* 0x0000000c0e008981 */ /* 0x0002a2000c1e9900 */
[----:B------:R-:W-:-:S06]  /*0f60*/  IMAD.WIDE R20, R11, 0x4, R14 ;  /* 0x000000040b147825 */ /* 0x000fcc00078e020e */
[----:B------:R-:W3:Y:S01]  /*0f70*/  LDG.E.CONSTANT R21, desc[UR8][R20.64] ;  /* 0x0000000814157981 */ /* 0x000ee2000c1e9900 */
[----:B------:R-:W-:-:S05]  /*0f80*/  IMAD.IADD R6, R23, 0x1, R24 ;  /* 0x0000000117067824 */ /* 0x000fca00078e0218 */
[----:B------:R-:W-:Y:S01]  /*0f90*/  ISETP.GE.AND P0, PT, R6, UR4, PT ;  /* 0x0000000406007c0c */ /* 0x000fe2000bf06270 */
[----:B0-----:R-:W-:-:S04]  /*0fa0*/  IMAD.WIDE R2, R23, 0x4, R2 ;  /* 0x0000000417027825 */ /* 0x001fc800078e0202 */
[----:B-1----:R-:W-:-:S08]  /*0fb0*/  IMAD.WIDE R14, R23, 0x4, R14 ;  /* 0x00000004170e7825 */ /* 0x002fd000078e020e */
[C---:B------:R-:W-:Y:S02]  /*0fc0*/  @!P0 R2UR UR10, R4.reuse ;  /* 0x00000000040a82ca */ /* 0x040fe400000e0000 */
[C---:B------:R-:W-:Y:S02]  /*0fd0*/  @!P0 R2UR UR11, R5.reuse ;  /* 0x00000000050b82ca */ /* 0x040fe400000e0000 */
[----:B------:R-:W-:Y:S02]  /*0fe0*/  @!P0 R2UR UR12, R4 ;  /* 0x00000000040c82ca */ /* 0x000fe400000e0000 */
[----:B------:R-:W-:Y:S01]  /*0ff0*/  @!P0 R2UR UR13, R5 ;  /* 0x00000000050d82ca */ /* 0x000fe200000e0000 */
[----:B----4-:R-:W-:-:S04]  /*1000*/  FFMA R13, R22, R13, R25 ;  /* 0x0000000d160d7223 */ /* 0x010fc80000000019 */
[----:B--2---:R-:W-:-:S04]  /*1010*/  FFMA R13, R0, R17, R13 ;  /* 0x00000011000d7223 */ /* 0x004fc8000000000d */
[----:B------:R0:W5:Y:S04]  /*1020*/  @!P0 LDG.E.CONSTANT R17, desc[UR10][R2.64] ;  /* 0x0000000a02118981 */ /* 0x000168000c1e9900 */
[----:B------:R0:W5:Y:S01]  /*1030*/  @!P0 LDG.E.CONSTANT R0, desc[UR12][R14.64] ;  /* 0x0000000c0e008981 */ /* 0x000162000c1e9900 */
[----:B------:R-:W-:Y:S01]  /*1040*/  ISETP.GE.AND P0, PT, R6, UR4, PT ;  /* 0x0000000406007c0c */ /* 0x000fe2000bf06270 */
[----:B---3--:R-:W-:-:S12]  /*1050*/  FFMA R13, R18, R21, R13 ;  /* 0x00000015120d7223 */ /* 0x008fd8000000000d */
[----:B0-----:R-:W-:Y:S05]  /*1060*/  @!P0 BRA `(.L_x_9) ;  /* 0xfffffff800e48947 */ /* 0x001fea000383ffff */
.L_x_8:
[----:B------:R-:W-:Y:S05]  /*1070*/  BSYNC.RECONVERGENT B0 ;  /* 0x0000000000007941 */ /* 0x000fea0003800200 */
.L_x_5:
[----:B------:R-:W-:Y:S01]  /*1080*/  UMOV UR4, 0xffffffff ;  /* 0xffffffff00047882 */ /* 0x000fe20000000000 */
[----:B------:R-:W-:Y:S02]  /*1090*/  ISETP.NE.AND P0, PT, R7, RZ, PT ;  /* 0x000000ff0700720c */ /* 0x000fe40003f05270 */
[----:B------:R-:W-:Y:S11]  /*10a0*/  BRA.DIV UR4, `(.L_x_10) ;  /* 0x0000000204647947 */ /* 0x000ff6000b800000 */
[----:B------:R-:W1:Y:S02]  /*10b0*/  SHFL.DOWN PT, R14, R13, 0x10, 0x1f ;  /* 0x0a001f000d0e7f89 */ /* 0x000e6400000e0000 */
[----:B-1---5:R-:W-:-:S05]  /*10c0*/  FADD R0, R14, R13 ;  /* 0x0000000d0e007221 */ /* 0x022fca0000000000 */
[----:B------:R-:W1:Y:S02]  /*10d0*/  SHFL.DOWN PT, R14, R0, 0x8, 0x1f ;  /* 0x09001f00000e7f89 */ /* 0x000e6400000e0000 */
[----:B-1----:R-:W-:-:S05]  /*10e0*/  FADD R2, R0, R14 ;  /* 0x0000000e00027221 */ /* 0x002fca0000000000 */
[----:B------:R-:W1:Y:S02]  /*10f0*/  SHFL.DOWN PT, R14, R2, 0x4, 0x1f ;  /* 0x08801f00020e7f89 */ /* 0x000e6400000e0000 */
[----:B-1----:R-:W-:-:S05]  /*1100*/  FADD R3, R2, R14 ;  /* 0x0000000e02037221 */ /* 0x002fca0000000000 */
[----:B------:R-:W1:Y:S02]  /*1110*/  SHFL.DOWN PT, R14, R3, 0x2, 0x1f ;  /* 0x08401f00030e7f89 */ /* 0x000e6400000e0000 */
[----:B-1----:R-:W-:-:S05]  /*1120*/  FADD R6, R3, R14 ;  /* 0x0000000e03067221 */ /* 0x002fca0000000000 */
[----:B------:R1:W2:Y:S02]  /*1130*/  SHFL.DOWN PT, R14, R6, 0x1, 0x1f ;  /* 0x08201f00060e7f89 */ /* 0x0002a400000e0000 */
.L_x_16:
[----:B--2---:R-:W-:Y:S01]  /*1140*/  FADD R14, R6, R14 ;  /* 0x0000000e060e7221 */ /* 0x004fe20000000000 */
[----:B------:R-:W-:Y:S01]  /*1150*/  LEA R7, R7, R9, 0x2 ;  /* 0x0000000907077211 */ /* 0x000fe200078e10ff */
[----:B------:R-:W-:Y:S05]  /*1160*/  WARPSYNC.ALL ;  /* 0x0000000000007948 */ /* 0x000fea0003800000 */
[----:B------:R-:W2:Y:S02]  /*1170*/  F2I.TRUNC.NTZ R14, R14 ;  /* 0x0000000e000e7305 */ /* 0x000ea4000020f100 */
[----:B--2---:R-:W-:-:S05]  /*1180*/  I2FP.F32.S32 R0, R14 ;  /* 0x0000000e00007245 */ /* 0x004fca0000201400 */
[----:B------:R2:W-:Y:S01]  /*1190*/  STS [R7], R0 ;  /* 0x0000000007007388 */ /* 0x0005e20000000800 */
[----:B------:R-:W-:Y:S06]  /*11a0*/  BAR.SYNC.DEFER_BLOCKING 0x0 ;  /* 0x0000000000007b1d */ /* 0x000fec0000010000 */
[----:B------:R-:W-:Y:S05]  /*11b0*/  @P0 EXIT ;  /* 0x000000000000094d */ /* 0x000fea0003800000 */
[----:B--2---:R-:W2:Y:S01]  /*11c0*/  LDS R7, [R16] ;  /* 0x0000000010077984 */ /* 0x004ea20000000800 */
[----:B------:R-:W3:Y:S01]  /*11d0*/  LDC.64 R2, c[0x0][0x398] ;  /* 0x0000e600ff027b82 */ /* 0x000ee20000000a00 */
[----:B0-----:R-:W-:Y:S02]  /*11e0*/  R2UR UR4, R4 ;  /* 0x00000000040472ca */ /* 0x001fe400000e0000 */
[----:B------:R-:W-:Y:S01]  /*11f0*/  R2UR UR5, R5 ;  /* 0x00000000050572ca */ /* 0x000fe200000e0000 */
[----:B------:R-:W-:-:S04]  /*1200*/  IMAD R5, R10, 0x20, R8 ;  /* 0x000000200a057824 */ /* 0x000fc800078e0208 */
[----:B---3--:R-:W-:-:S08]  /*1210*/  IMAD.WIDE.U32 R2, R5, 0x4, R2 ;  /* 0x0000000405027825 */ /* 0x008fd000078e0002 */
[----:B--2---:R-:W-:Y:S01]  /*1220*/  REDG.E.ADD.F32.FTZ.RN.STRONG.GPU desc[UR4][R2.64], R7 ;  /* 0x00000007020079a6 */ /* 0x004fe2000c12f304 */
[----:B------:R-:W-:Y:S05]  /*1230*/  EXIT ;  /* 0x000000000000794d */ /* 0x000fea0003800000 */
.L_x_10:
[----:B------:R-:W-:Y:S02]  /*1240*/  HFMA2 R12, -RZ, RZ, 0, 9.5367431640625e-07 ;  /* 0x00000010ff0c7431 */ /* 0x000fe400000001ff */
[----:B------:R-:W-:Y:S01]  /*1250*/  IMAD.MOV.U32 R11, RZ, RZ, 0x1f ;  /* 0x0000001fff0b7424 */ /* 0x000fe200078e00ff */
[----:B------:R-:W-:-:S07]  /*1260*/  MOV R15, 0xffffffff ;  /* 0xffffffff000f7802 */ /* 0x000fce0000000f00 */
[----:B0----5:R-:W-:Y:S05]  /*1270*/  WARPSYNC.COLLECTIVE R15, `(.L_x_11) ;  /* 0x000000000f087348 */ /* 0x021fea0003c00000 */
[----:B------:R1:W2:Y:S02]  /*1280*/  SHFL.DOWN P6, R14, R13, R12, R11 ;  /* 0x0800000c0d0e7389 */ /* 0x0002a400000c000b */
[----:B012--5:R-:W-:Y:S05]  /*1290*/  ENDCOLLECTIVE ;  /* 0x000000000000791b */ /* 0x027fea0003800000 */
.L_x_11:
[----:B------:R-:W-:Y:S02]  /*12a0*/  HFMA2 R12, -RZ, RZ, 0, 4.76837158203125e-07 ;  /* 0x00000008ff0c7431 */ /* 0x000fe400000001ff */
[----:B------:R-:W-:-:S04]  /*12b0*/  FADD R0, R14, R13 ;  /* 0x0000000d0e007221 */ /* 0x000fc80000000000 */
[----:B------:R-:W-:-:S07]  /*12c0*/  IMAD.MOV.U32 R13, RZ, RZ, R0 ;  /* 0x000000ffff0d7224 */ /* 0x000fce00078e0000 */
[----:B------:R-:W-:Y:S05]  /*12d0*/  WARPSYNC.COLLECTIVE R15, `(.L_x_12) ;  /* 0x000000000f087348 */ /* 0x000fea0003c00000 */
[----:B------:R0:W1:Y:S02]  /*12e0*/  SHFL.DOWN P6, R14, R13, R12, R11 ;  /* 0x0800000c0d0e7389 */ /* 0x00006400000c000b */
[----:B01----:R-:W-:Y:S05]  /*12f0*/  ENDCOLLECTIVE ;  /* 0x000000000000791b */ /* 0x003fea0003800000 */
.L_x_12:
[----:B------:R-:W-:Y:S01]  /*1300*/  MOV R12, 0x4 ;  /* 0x00000004000c7802 */ /* 0x000fe20000000f00 */
[----:B------:R-:W-:-:S04]  /*1310*/  FADD R2, R0, R14 ;  /* 0x0000000e00027221 */ /* 0x000fc80000000000 */
[----:B------:R-:W-:-:S07]  /*1320*/  IMAD.MOV.U32 R13, RZ, RZ, R2 ;  /* 0x000000ffff0d7224 */ /* 0x000fce00078e0002 */
[----:B------:R-:W-:Y:S05]  /*1330*/  WARPSYNC.COLLECTIVE R15, `(.L_x_13) ;  /* 0x000000000f087348 */ /* 0x000fea0003c00000 */
[----:B------:R0:W1:Y:S02]  /*1340*/  SHFL.DOWN P6, R14, R13, R12, R11 ;  /* 0x0800000c0d0e7389 */ /* 0x00006400000c000b */
[----:B01----:R-:W-:Y:S05]  /*1350*/  ENDCOLLECTIVE ;  /* 0x000000000000791b */ /* 0x003fea0003800000 */
.L_x_13:
[----:B------:R-:W-:Y:S02]  /*1360*/  HFMA2 R12, -RZ, RZ, 0, 1.1920928955078125e-07 ;  /* 0x00000002ff0c7431 */ /* 0x000fe400000001ff */
[----:B------:R-:W-:-:S04]  /*1370*/  FADD R3, R2, R14 ;  /* 0x0000000e02037221 */ /* 0x000fc80000000000 */
[----:B------:R-:W-:-:S07]  /*1380*/  IMAD.MOV.U32 R13, RZ, RZ, R3 ;  /* 0x000000ffff0d7224 */ /* 0x000fce00078e0003 */
[----:B------:R-:W-:Y:S05]  /*1390*/  WARPSYNC.COLLECTIVE R15, `(.L_x_14) ;  /* 0x000000000f087348 */ /* 0x000fea0003c00000 */
[----:B------:R0:W1:Y:S02]  /*13a0*/  SHFL.DOWN P6, R14, R13, R12, R11 ;  /* 0x0800000c0d0e7389 */ /* 0x00006400000c000b */
[----:B01----:R-:W-:Y:S05]  /*13b0*/  ENDCOLLECTIVE ;  /* 0x000000000000791b */ /* 0x003fea0003800000 */
.L_x_14:
[----:B------:R-:W-:Y:S01]  /*13c0*/  MOV R12, 0x1 ;  /* 0x00000001000c7802 */ /* 0x000fe20000000f00 */
[----:B------:R-:W-:-:S04]  /*13d0*/  FADD R6, R3, R14 ;  /* 0x0000000e03067221 */ /* 0x000fc80000000000 */
[----:B------:R-:W-:-:S07]  /*13e0*/  IMAD.MOV.U32 R13, RZ, RZ, R6 ;  /* 0x000000ffff0d7224 */ /* 0x000fce00078e0006 */
[----:B------:R-:W-:Y:S05]  /*13f0*/  WARPSYNC.COLLECTIVE R15, `(.L_x_15) ;  /* 0x000000000f087348 */ /* 0x000fea0003c00000 */
[----:B------:R0:W1:Y:S02]  /*1400*/  SHFL.DOWN P6, R14, R13, R12, R11 ;  /* 0x0800000c0d0e7389 */ /* 0x00006400000c000b */
[----:B01----:R-:W-:Y:S05]  /*1410*/  ENDCOLLECTIVE ;  /* 0x000000000000791b */ /* 0x003fea0003800000 */
.L_x_15:
[----:B------:R-:W-:Y:S05]  /*1420*/  BRA `(.L_x_16) ;  /* 0xfffffffc00447947 */ /* 0x000fea000383ffff */
.L_x_17:
[----:B------:R-:W-:-:S00]  /*1430*/  BRA `(.L_x_17) ;  /* 0xfffffffc00fc7947 */ /* 0x000fc0000383ffff */
[----:B------:R-:W-:-:S00]  /*1440*/  NOP ;  /* 0x0000000000007918 */ /* 0x000fc00000000000 */
        /* <DEDUP_REMOVED lines=11> */
.L_x_18:


//--------------------- .nv.global.init           --------------------------
	.section	.nv.global.init,"aw",@progbits
.nv.global.init:
	.type		$str,@object
	.size		$str,($str$5 - $str)
$str:
        /*0000*/ 	.byte	0x67, 0x72, 0x69, 0x64, 0x44, 0x69, 0x6d, 0x2e, 0x7a, 0x20, 0x3d, 0x3d, 0x20, 0x31, 0x00
	.type		$str$5,@object
	.size		$str$5,($str$4 - $str$5)
$str$5:
        /*000f*/ 	.byte	0x6e, 0x20, 0x25, 0x20, 0x62, 0x6c, 0x6f, 0x63, 0x6b, 0x5f, 0x73, 0x69, 0x7a, 0x65, 0x20, 0x3d
        /*001f*/ 	.byte	0x3d, 0x20, 0x30, 0x00
	.type		$str$4,@object
	.size		$str$4,($str$3 - $str$4)
$str$4:
        /*0023*/ 	.byte	0x6d, 0x20, 0x25, 0x20, 0x62, 0x6c, 0x6f, 0x63, 0x6b, 0x5f, 0x73, 0x69, 0x7a, 0x65, 0x20, 0x3d
        /*0033*/ 	.byte	0x3d, 0x20, 0x30, 0x00
	.type		$str$3,@object
	.size		$str$3,($str$2 - $str$3)
$str$3:
        /*0037*/ 	.byte	0x62, 0x6c, 0x6f, 0x63, 0x6b, 0x44, 0x69, 0x6d, 0x2e, 0x79, 0x20, 0x3d, 0x3d, 0x20, 0x77, 0x61
        /*0047*/ 	.byte	0x72, 0x70, 0x53, 0x69, 0x7a, 0x65, 0x00
	.type		$str$2,@object
	.size		$str$2,($str$1 - $str$2)
$str$2:
        /*004e*/ 	.byte	0x62, 0x6c, 0x6f, 0x63, 0x6b, 0x44, 0x69, 0x6d, 0x2e, 0x78, 0x20, 0x3d, 0x3d, 0x20, 0x77, 0x61
        /*005e*/ 	.byte	0x72, 0x70, 0x53, 0x69, 0x7a, 0x65, 0x00
	.type		$str$1,@object
	.size		$str$1,(__unnamed_1 - $str$1)
$str$1:
        /*0065*/ 	.byte	0x2f, 0x74, 0x6d, 0x70, 0x2f, 0x73, 0x61, 0x73, 0x73, 0x5f, 0x63, 0x75, 0x5f, 0x61, 0x71, 0x71
        /*0075*/ 	.byte	0x38, 0x61, 0x5f, 0x38, 0x30, 0x2f, 0x6b, 0x2e, 0x63, 0x75, 0x00
	.type		__unnamed_1,@object
	.size		__unnamed_1,(.L_0 - __unnamed_1)
__unnamed_1:
        /*0080*/ 	.byte	0x76, 0x6f, 0x69, 0x64, 0x20, 0x73, 0x67, 0x65, 0x6d, 0x76, 0x5f, 0x64, 0x65, 0x76, 0x28, 0x69
        /*0090*/ 	.byte	0x6e, 0x74, 0x2c, 0x20, 0x69, 0x6e, 0x74, 0x2c, 0x20, 0x63, 0x6f, 0x6e, 0x73, 0x74, 0x20, 0x66
        /*00a0*/ 	.byte	0x6c, 0x6f, 0x61, 0x74, 0x20, 0x2a, 0x2c, 0x20, 0x63, 0x6f, 0x6e, 0x73, 0x74, 0x20, 0x66, 0x6c
        /*00b0*/ 	.byte	0x6f, 0x61, 0x74, 0x20, 0x2a, 0x2c, 0x20, 0x66, 0x6c, 0x6f, 0x61, 0x74, 0x20, 0x2a, 0x29, 0x00
.L_0:


//--------------------- .nv.shared._Z9sgemv_deviiPKfS0_Pf --------------------------
	.section	.nv.shared._Z9sgemv_deviiPKfS0_Pf,"aw",@nobits
	.sectionflags	@""
	.align	4
.nv.shared._Z9sgemv_deviiPKfS0_Pf:
	.zero		1152


//--------------------- .nv.shared.reserved.0     --------------------------
	.section	.nv.shared.reserved.0,"aw",@nobits
	.weak		__nv_reservedSMEM_offset_0_alias
	.size		__nv_reservedSMEM_offset_0_alias, 0, 64
	.other		__nv_reservedSMEM_offset_0_alias,@"STO_CUDA_RESERVED_SHARED STV_DEFAULT"
__nv_reservedSMEM_offset_0_alias:
	.zero		0
	.zero		64


//--------------------- .nv.constant0._Z9sgemv_deviiPKfS0_Pf --------------------------
	.section	.nv.constant0._Z9sgemv_deviiPKfS0_Pf,"a",@progbits
	.sectionflags	@""
	.align	4
.nv.constant0._Z9sgemv_deviiPKfS0_Pf:
	.zero		928


//--------------------- SYMBOLS --------------------------

	.type		.nv.reservedSmem.offset0,@object
	.size		.nv.reservedSmem.offset0,0x4
	.type		.nv.reservedSmem.cap,@object
	.size		.nv.reservedSmem.cap,0x4
	.type		__assertfail,@function
